//
// Generated by NVIDIA NVVM Compiler
//
// Compiler Build ID: CL-36424714
// Cuda compilation tools, release 13.0, V13.0.88
// Based on NVVM 20.0.0
//

.version 9.0
.target sm_100
.address_size 64

	// .globl	_Z7kernel1PdS_S_S_ddS_S_S_
.extern .shared .align 16 .b8 sdata[];
.extern .shared .align 16 .b8 srdata[];

.visible .entry _Z7kernel1PdS_S_S_ddS_S_S_(
	.param .u64 .ptr .align 1 _Z7kernel1PdS_S_S_ddS_S_S__param_0,
	.param .u64 .ptr .align 1 _Z7kernel1PdS_S_S_ddS_S_S__param_1,
	.param .u64 .ptr .align 1 _Z7kernel1PdS_S_S_ddS_S_S__param_2,
	.param .u64 .ptr .align 1 _Z7kernel1PdS_S_S_ddS_S_S__param_3,
	.param .f64 _Z7kernel1PdS_S_S_ddS_S_S__param_4,
	.param .f64 _Z7kernel1PdS_S_S_ddS_S_S__param_5,
	.param .u64 .ptr .align 1 _Z7kernel1PdS_S_S_ddS_S_S__param_6,
	.param .u64 .ptr .align 1 _Z7kernel1PdS_S_S_ddS_S_S__param_7,
	.param .u64 .ptr .align 1 _Z7kernel1PdS_S_S_ddS_S_S__param_8
)
{
	.reg .pred 	%p<11>;
	.reg .b32 	%r<18>;
	.reg .b64 	%rd<26>;
	.reg .b64 	%fd<36>;

	ld.param.u64 	%rd8, [_Z7kernel1PdS_S_S_ddS_S_S__param_1];
	ld.param.u64 	%rd10, [_Z7kernel1PdS_S_S_ddS_S_S__param_2];
	ld.param.u64 	%rd11, [_Z7kernel1PdS_S_S_ddS_S_S__param_3];
	ld.param.f64 	%fd4, [_Z7kernel1PdS_S_S_ddS_S_S__param_4];
	ld.param.u64 	%rd12, [_Z7kernel1PdS_S_S_ddS_S_S__param_7];
	ld.param.u64 	%rd13, [_Z7kernel1PdS_S_S_ddS_S_S__param_8];
	cvta.to.global.u64 	%rd1, %rd11;
	cvta.to.global.u64 	%rd14, %rd10;
	cvta.to.global.u64 	%rd2, %rd13;
	cvta.to.global.u64 	%rd15, %rd12;
	mov.u32 	%r1, %ctaid.x;
	mov.u32 	%r2, %ntid.x;
	mov.u32 	%r3, %tid.x;
	mad.lo.s32 	%r4, %r1, %r2, %r3;
	mul.wide.s32 	%rd16, %r4, 8;
	add.s64 	%rd3, %rd15, %rd16;
	ld.global.f64 	%fd6, [%rd3];
	ld.global.f64 	%fd7, [%rd2];
	setp.neu.f64 	%p1, %fd6, %fd7;
	add.s64 	%rd4, %rd14, %rd16;
	@%p1 bra 	$L__BB0_2;
	ld.global.f64 	%fd8, [%rd4];
	st.global.f64 	[%rd1], %fd8;
$L__BB0_2:
	ld.param.u64 	%rd25, [_Z7kernel1PdS_S_S_ddS_S_S__param_6];
	ld.param.f64 	%fd34, [_Z7kernel1PdS_S_S_ddS_S_S__param_5];
	ld.param.u64 	%rd24, [_Z7kernel1PdS_S_S_ddS_S_S__param_0];
	bar.sync 	0;
	cvta.to.global.u64 	%rd17, %rd24;
	add.s64 	%rd19, %rd17, %rd16;
	ld.global.f64 	%fd9, [%rd19];
	add.f64 	%fd10, %fd4, %fd4;
	ld.global.f64 	%fd11, [%rd4];
	cvta.to.global.u64 	%rd20, %rd8;
	add.s64 	%rd5, %rd20, %rd16;
	ld.global.f64 	%fd12, [%rd5];
	sub.f64 	%fd13, %fd11, %fd12;
	fma.rn.f64 	%fd14, %fd10, %fd13, %fd9;
	add.f64 	%fd15, %fd34, %fd34;
	ld.global.f64 	%fd16, [%rd1];
	sub.f64 	%fd17, %fd16, %fd12;
	fma.rn.f64 	%fd18, %fd15, %fd17, %fd14;
	setp.gt.f64 	%p2, %fd18, 0d4069000000000000;
	selp.f64 	%fd19, 0d4069000000000000, %fd18, %p2;
	setp.lt.f64 	%p3, %fd19, 0dC069000000000000;
	selp.f64 	%fd20, 0dC069000000000000, %fd19, %p3;
	st.global.f64 	[%rd19], %fd20;
	ld.global.f64 	%fd21, [%rd5];
	add.f64 	%fd22, %fd21, %fd20;
	setp.gt.f64 	%p4, %fd22, 0d4059000000000000;
	selp.f64 	%fd23, 0d4059000000000000, %fd22, %p4;
	setp.lt.f64 	%p5, %fd23, 0dC059000000000000;
	selp.f64 	%fd24, 0dC059000000000000, %fd23, %p5;
	st.global.f64 	[%rd5], %fd24;
	add.f64 	%fd25, %fd24, 0dBFE999999999999A;
	fma.rn.f64 	%fd26, %fd24, %fd25, 0dC0C3880000000000;
	fma.rn.f64 	%fd27, %fd24, %fd26, 0d40BF400000000000;
	abs.f64 	%fd28, %fd27;
	cvta.to.global.u64 	%rd21, %rd25;
	add.s64 	%rd6, %rd21, %rd16;
	st.global.f64 	[%rd6], %fd28;
	ld.global.f64 	%fd35, [%rd3];
	setp.leu.f64 	%p6, %fd28, %fd35;
	@%p6 bra 	$L__BB0_4;
	ld.global.f64 	%fd29, [%rd5];
	st.global.f64 	[%rd4], %fd29;
	ld.global.f64 	%fd35, [%rd6];
	st.global.f64 	[%rd3], %fd35;
$L__BB0_4:
	shl.b32 	%r8, %r3, 3;
	mov.u32 	%r9, sdata;
	add.s32 	%r10, %r9, %r8;
	st.shared.f64 	[%r10], %fd35;
	bar.sync 	0;
	setp.lt.u32 	%p7, %r2, 2;
	@%p7 bra 	$L__BB0_9;
	mov.b32 	%r17, 1;
$L__BB0_6:
	shl.b32 	%r6, %r17, 1;
	mul.lo.s32 	%r7, %r6, %r3;
	setp.ge.u32 	%p8, %r7, %r2;
	@%p8 bra 	$L__BB0_8;
	shl.b32 	%r12, %r7, 3;
	add.s32 	%r14, %r9, %r12;
	ld.shared.f64 	%fd30, [%r14];
	shl.b32 	%r15, %r17, 3;
	add.s32 	%r16, %r14, %r15;
	ld.shared.f64 	%fd31, [%r16];
	max.f64 	%fd32, %fd30, %fd31;
	st.shared.f64 	[%r14], %fd32;
$L__BB0_8:
	bar.sync 	0;
	setp.lt.u32 	%p9, %r6, %r2;
	mov.u32 	%r17, %r6;
	@%p9 bra 	$L__BB0_6;
$L__BB0_9:
	setp.ne.s32 	%p10, %r3, 0;
	@%p10 bra 	$L__BB0_11;
	ld.shared.f64 	%fd33, [sdata];
	mul.wide.u32 	%rd22, %r1, 8;
	add.s64 	%rd23, %rd2, %rd22;
	st.global.f64 	[%rd23], %fd33;
$L__BB0_11:
	ret;

}
	// .globl	_Z7kernel2Pd
.visible .entry _Z7kernel2Pd(
	.param .u64 .ptr .align 1 _Z7kernel2Pd_param_0
)
{
	.reg .pred 	%p<5>;
	.reg .b32 	%r<16>;
	.reg .b64 	%rd<5>;
	.reg .b64 	%fd<6>;

	ld.param.u64 	%rd2, [_Z7kernel2Pd_param_0];
	cvta.to.global.u64 	%rd1, %rd2;
	mov.u32 	%r1, %tid.x;
	mul.wide.u32 	%rd3, %r1, 8;
	add.s64 	%rd4, %rd1, %rd3;
	ld.global.f64 	%fd1, [%rd4];
	shl.b32 	%r6, %r1, 3;
	mov.u32 	%r7, srdata;
	add.s32 	%r8, %r7, %r6;
	st.shared.f64 	[%r8], %fd1;
	bar.sync 	0;
	mov.u32 	%r2, %ntid.x;
	setp.lt.u32 	%p1, %r2, 2;
	@%p1 bra 	$L__BB1_5;
	mov.b32 	%r15, 1;
$L__BB1_2:
	shl.b32 	%r4, %r15, 1;
	mul.lo.s32 	%r5, %r4, %r1;
	setp.ge.u32 	%p2, %r5, %r2;
	@%p2 bra 	$L__BB1_4;
	shl.b32 	%r10, %r5, 3;
	add.s32 	%r12, %r7, %r10;
	ld.shared.f64 	%fd2, [%r12];
	shl.b32 	%r13, %r15, 3;
	add.s32 	%r14, %r12, %r13;
	ld.shared.f64 	%fd3, [%r14];
	max.f64 	%fd4, %fd2, %fd3;
	st.shared.f64 	[%r12], %fd4;
$L__BB1_4:
	bar.sync 	0;
	setp.lt.u32 	%p3, %r4, %r2;
	mov.u32 	%r15, %r4;
	@%p3 bra 	$L__BB1_2;
$L__BB1_5:
	setp.ne.s32 	%p4, %r1, 0;
	@%p4 bra 	$L__BB1_7;
	ld.shared.f64 	%fd5, [srdata];
	st.global.f64 	[%rd1], %fd5;
$L__BB1_7:
	ret;

}


// ===== COMPILED SASS (sm_100) =====

	.target	sm_100

	.elftype	@"ET_EXEC"


//--------------------- .note.nv.tkinfo           --------------------------
	.section	.note.nv.tkinfo,"",@"SHT_NOTE"
	.sectionflags	@"SHF_NOTE_NV_TKINFO"
	.tkinfo
        /*0018*/ 	.word	0x00000002
        /*0030*/ 	.string	""
        /*0030*/ 	.string	"ptxas"
        /*0030*/ 	.string	"Cuda compilation tools, release 13.0, V13.0.88"
        /*0030*/ 	.string	"Build cuda_13.0.r13.0/compiler.36424714_0"
        /*0030*/ 	.string	"-arch sm_100 -m 64 "



//--------------------- .note.nv.cuinfo           --------------------------
	.section	.note.nv.cuinfo,"",@"SHT_NOTE"
	.sectionflags	@"SHF_NOTE_NV_CUINFO"
        /*0018*/ 	.short	0x0002
        /*001a*/ 	.short	0x0064
        /*001c*/ 	.short	0x0082
	.zero		2


//--------------------- .nv.info                  --------------------------
	.section	.nv.info,"",@"SHT_CUDA_INFO"
	.align	4


	//----- nvinfo : EIATTR_REGCOUNT
	.align		4
        /*0000*/ 	.byte	0x04, 0x2f
        /*0002*/ 	.short	(.L_1 - .L_0)
	.align		4
.L_0:
        /*0004*/ 	.word	index@(_Z7kernel1PdS_S_S_ddS_S_S_)
        /*0008*/ 	.word	0x0000001e


	//----- nvinfo : EIATTR_FRAME_SIZE
	.align		4
.L_1:
        /*000c*/ 	.byte	0x04, 0x11
        /*000e*/ 	.short	(.L_3 - .L_2)
	.align		4
.L_2:
        /*0010*/ 	.word	index@(_Z7kernel1PdS_S_S_ddS_S_S_)
        /*0014*/ 	.word	0x00000000


	//----- nvinfo : EIATTR_REGCOUNT
	.align		4
.L_3:
        /*0018*/ 	.byte	0x04, 0x2f
        /*001a*/ 	.short	(.L_5 - .L_4)
	.align		4
.L_4:
        /*001c*/ 	.word	index@(_Z7kernel2Pd)
        /*0020*/ 	.word	0x0000000e


	//----- nvinfo : EIATTR_FRAME_SIZE
	.align		4
.L_5:
        /*0024*/ 	.byte	0x04, 0x11
        /*0026*/ 	.short	(.L_7 - .L_6)
	.align		4
.L_6:
        /*0028*/ 	.word	index@(_Z7kernel2Pd)
        /*002c*/ 	.word	0x00000000


	//----- nvinfo : EIATTR_MIN_STACK_SIZE
	.align		4
.L_7:
        /*0030*/ 	.byte	0x04, 0x12
        /*0032*/ 	.short	(.L_9 - .L_8)
	.align		4
.L_8:
        /*0034*/ 	.word	index@(_Z7kernel2Pd)
        /*0038*/ 	.word	0x00000000


	//----- nvinfo : EIATTR_MIN_STACK_SIZE
	.align		4
.L_9:
        /*003c*/ 	.byte	0x04, 0x12
        /*003e*/ 	.short	(.L_11 - .L_10)
	.align		4
.L_10:
        /*0040*/ 	.word	index@(_Z7kernel1PdS_S_S_ddS_S_S_)
        /*0044*/ 	.word	0x00000000
.L_11:


//--------------------- .nv.compat                --------------------------
	.section	.nv.compat,"",@"SHT_CUDA_COMPAT_INFO"
	.align	4
        /*0000*/ 	.byte	0x02, 0x09, 0x00, 0x00, 0x02, 0x02, 0x01, 0x00, 0x02, 0x05, 0x05, 0x00, 0x03, 0x07, 0x01, 0x01
        /*0010*/ 	.byte	0x02, 0x03, 0x00, 0x00, 0x02, 0x06, 0x01, 0x00, 0x04, 0x0b, 0x08, 0x00, 0x01, 0x00, 0x00, 0x00
        /*0020*/ 	.byte	0x00, 0x00, 0x00, 0x00


//--------------------- .nv.info._Z7kernel2Pd     --------------------------
	.section	.nv.info._Z7kernel2Pd,"",@"SHT_CUDA_INFO"
	.sectionflags	@""
	.align	4


	//----- nvinfo : EIATTR_CUDA_API_VERSION
	.align		4
        /*0000*/ 	.byte	0x04, 0x37
        /*0002*/ 	.short	(.L_13 - .L_12)
.L_12:
        /*0004*/ 	.word	0x00000082


	//----- nvinfo : EIATTR_KPARAM_INFO
	.align		4
.L_13:
        /*0008*/ 	.byte	0x04, 0x17
        /*000a*/ 	.short	(.L_15 - .L_14)
.L_14:
        /*000c*/ 	.word	0x00000000
        /*0010*/ 	.short	0x0000
        /*0012*/ 	.short	0x0000
        /*0014*/ 	.byte	0x00, 0xf5, 0x21, 0x00


	//----- nvinfo : EIATTR_SPARSE_MMA_MASK
	.align		4
.L_15:
        /*0018*/ 	.byte	0x03, 0x50
        /*001a*/ 	.short	0x0000


	//----- nvinfo : EIATTR_MAXREG_COUNT
	.align		4
        /*001c*/ 	.byte	0x03, 0x1b
        /*001e*/ 	.short	0x00ff


	//----- nvinfo : EIATTR_NUM_BARRIERS
	.align		4
        /*0020*/ 	.byte	0x02, 0x4c
        /*0022*/ 	.byte	0x01
	.zero		1


	//----- nvinfo : EIATTR_MERCURY_ISA_VERSION
	.align		4
        /*0024*/ 	.byte	0x03, 0x5f
        /*0026*/ 	.short	0x0101


	//----- nvinfo : EIATTR_VRC_CTA_INIT_COUNT
	.align		4
        /*0028*/ 	.byte	0x02, 0x4a
	.zero		1
	.zero		1


	//----- nvinfo : EIATTR_EXIT_INSTR_OFFSETS
	.align		4
        /*002c*/ 	.byte	0x04, 0x1c
        /*002e*/ 	.short	(.L_17 - .L_16)


	//   ....[0]....
.L_16:
        /*0030*/ 	.word	0x00000250


	//   ....[1]....
        /*0034*/ 	.word	0x000002c0


	//----- nvinfo : EIATTR_CBANK_PARAM_SIZE
	.align		4
.L_17:
        /*0038*/ 	.byte	0x03, 0x19
        /*003a*/ 	.short	0x0008


	//----- nvinfo : EIATTR_PARAM_CBANK
	.align		4
        /*003c*/ 	.byte	0x04, 0x0a
        /*003e*/ 	.short	(.L_19 - .L_18)
	.align		4
.L_18:
        /*0040*/ 	.word	index@(.nv.constant0._Z7kernel2Pd)
        /*0044*/ 	.short	0x0380
        /*0046*/ 	.short	0x0008


	//----- nvinfo : EIATTR_SW_WAR
	.align		4
.L_19:
        /*0048*/ 	.byte	0x04, 0x36
        /*004a*/ 	.short	(.L_21 - .L_20)
.L_20:
        /*004c*/ 	.word	0x00000008
.L_21:


//--------------------- .nv.info._Z7kernel1PdS_S_S_ddS_S_S_ --------------------------
	.section	.nv.info._Z7kernel1PdS_S_S_ddS_S_S_,"",@"SHT_CUDA_INFO"
	.sectionflags	@""
	.align	4


	//----- nvinfo : EIATTR_CUDA_API_VERSION
	.align		4
        /*0000*/ 	.byte	0x04, 0x37
        /*0002*/ 	.short	(.L_23 - .L_22)
.L_22:
        /*0004*/ 	.word	0x00000082


	//----- nvinfo : EIATTR_KPARAM_INFO
	.align		4
.L_23:
        /*0008*/ 	.byte	0x04, 0x17
        /*000a*/ 	.short	(.L_25 - .L_24)
.L_24:
        /*000c*/ 	.word	0x00000000
        /*0010*/ 	.short	0x0008
        /*0012*/ 	.short	0x0040
        /*0014*/ 	.byte	0x00, 0xf5, 0x21, 0x00


	//----- nvinfo : EIATTR_KPARAM_INFO
	.align		4
.L_25:
        /*0018*/ 	.byte	0x04, 0x17
        /*001a*/ 	.short	(.L_27 - .L_26)
.L_26:
        /*001c*/ 	.word	0x00000000
        /*0020*/ 	.short	0x0007
        /*0022*/ 	.short	0x0038
        /*0024*/ 	.byte	0x00, 0xf5, 0x21, 0x00


	//----- nvinfo : EIATTR_KPARAM_INFO
	.align		4
.L_27:
        /*0028*/ 	.byte	0x04, 0x17
        /*002a*/ 	.short	(.L_29 - .L_28)
.L_28:
        /*002c*/ 	.word	0x00000000
        /*0030*/ 	.short	0x0006
        /*0032*/ 	.short	0x0030
        /*0034*/ 	.byte	0x00, 0xf5, 0x21, 0x00


	//----- nvinfo : EIATTR_KPARAM_INFO
	.align		4
.L_29:
        /*0038*/ 	.byte	0x04, 0x17
        /*003a*/ 	.short	(.L_31 - .L_30)
.L_30:
        /*003c*/ 	.word	0x00000000
        /*0040*/ 	.short	0x0005
        /*0042*/ 	.short	0x0028
        /*0044*/ 	.byte	0x00, 0xf0, 0x21, 0x00


	//----- nvinfo : EIATTR_KPARAM_INFO
	.align		4
.L_31:
        /*0048*/ 	.byte	0x04, 0x17
        /*004a*/ 	.short	(.L_33 - .L_32)
.L_32:
        /*004c*/ 	.word	0x00000000
        /*0050*/ 	.short	0x0004
        /*0052*/ 	.short	0x0020
        /*0054*/ 	.byte	0x00, 0xf0, 0x21, 0x00


	//----- nvinfo : EIATTR_KPARAM_INFO
	.align		4
.L_33:
        /*0058*/ 	.byte	0x04, 0x17
        /*005a*/ 	.short	(.L_35 - .L_34)
.L_34:
        /*005c*/ 	.word	0x00000000
        /*0060*/ 	.short	0x0003
        /*0062*/ 	.short	0x0018
        /*0064*/ 	.byte	0x00, 0xf5, 0x21, 0x00


	//----- nvinfo : EIATTR_KPARAM_INFO
	.align		4
.L_35:
        /*0068*/ 	.byte	0x04, 0x17
        /*006a*/ 	.short	(.L_37 - .L_36)
.L_36:
        /*006c*/ 	.word	0x00000000
        /*0070*/ 	.short	0x0002
        /*0072*/ 	.short	0x0010
        /*0074*/ 	.byte	0x00, 0xf5, 0x21, 0x00


	//----- nvinfo : EIATTR_KPARAM_INFO
	.align		4
.L_37:
        /*0078*/ 	.byte	0x04, 0x17
        /*007a*/ 	.short	(.L_39 - .L_38)
.L_38:
        /*007c*/ 	.word	0x00000000
        /*0080*/ 	.short	0x0001
        /*0082*/ 	.short	0x0008
        /*0084*/ 	.byte	0x00, 0xf5, 0x21, 0x00


	//----- nvinfo : EIATTR_KPARAM_INFO
	.align		4
.L_39:
        /*0088*/ 	.byte	0x04, 0x17
        /*008a*/ 	.short	(.L_41 - .L_40)
.L_40:
        /*008c*/ 	.word	0x00000000
        /*0090*/ 	.short	0x0000
        /*0092*/ 	.short	0x0000
        /*0094*/ 	.byte	0x00, 0xf5, 0x21, 0x00


	//----- nvinfo : EIATTR_SPARSE_MMA_MASK
	.align		4
.L_41:
        /*0098*/ 	.byte	0x03, 0x50
        /*009a*/ 	.short	0x0000


	//----- nvinfo : EIATTR_MAXREG_COUNT
	.align		4
        /*009c*/ 	.byte	0x03, 0x1b
        /*009e*/ 	.short	0x00ff


	//----- nvinfo : EIATTR_NUM_BARRIERS
	.align		4
        /*00a0*/ 	.byte	0x02, 0x4c
        /*00a2*/ 	.byte	0x01
	.zero		1


	//----- nvinfo : EIATTR_MERCURY_ISA_VERSION
	.align		4
        /*00a4*/ 	.byte	0x03, 0x5f
        /*00a6*/ 	.short	0x0101


	//----- nvinfo : EIATTR_VRC_CTA_INIT_COUNT
	.align		4
        /*00a8*/ 	.byte	0x02, 0x4a
	.zero		1
	.zero		1


	//----- nvinfo : EIATTR_EXIT_INSTR_OFFSETS
	.align		4
        /*00ac*/ 	.byte	0x04, 0x1c
        /*00ae*/ 	.short	(.L_43 - .L_42)


	//   ....[0]....
.L_42:
        /*00b0*/ 	.word	0x000005f0


	//   ....[1]....
        /*00b4*/ 	.word	0x00000670


	//----- nvinfo : EIATTR_CBANK_PARAM_SIZE
	.align		4
.L_43:
        /*00b8*/ 	.byte	0x03, 0x19
        /*00ba*/ 	.short	0x0048


	//----- nvinfo : EIATTR_PARAM_CBANK
	.align		4
        /*00bc*/ 	.byte	0x04, 0x0a
        /*00be*/ 	.short	(.L_45 - .L_44)
	.align		4
.L_44:
        /*00c0*/ 	.word	index@(.nv.constant0._Z7kernel1PdS_S_S_ddS_S_S_)
        /*00c4*/ 	.short	0x0380
        /*00c6*/ 	.short	0x0048


	//----- nvinfo : EIATTR_SW_WAR
	.align		4
.L_45:
        /*00c8*/ 	.byte	0x04, 0x36
        /*00ca*/ 	.short	(.L_47 - .L_46)
.L_46:
        /*00cc*/ 	.word	0x00000008
.L_47:


//--------------------- .nv.callgraph             --------------------------
	.section	.nv.callgraph,"",@"SHT_CUDA_CALLGRAPH"
	.align	4
	.sectionentsize	8
	.align		4
        /*0000*/ 	.word	0x00000000
	.align		4
        /*0004*/ 	.word	0xffffffff
	.align		4
        /*0008*/ 	.word	0x00000000
	.align		4
        /*000c*/ 	.word	0xfffffffe
	.align		4
        /*0010*/ 	.word	0x00000000
	.align		4
        /*0014*/ 	.word	0xfffffffd
	.align		4
        /*0018*/ 	.word	0x00000000
	.align		4
        /*001c*/ 	.word	0xfffffffc


//--------------------- .text._Z7kernel2Pd        --------------------------
	.section	.text._Z7kernel2Pd,"ax",@progbits
	.align	128
        .global         _Z7kernel2Pd
        .type           _Z7kernel2Pd,@function
        .size           _Z7kernel2Pd,(.L_x_6 - _Z7kernel2Pd)
        .other          _Z7kernel2Pd,@"STO_CUDA_ENTRY STV_DEFAULT"
_Z7kernel2Pd:
.text._Z7kernel2Pd:
[----:B------:R-:W-:Y:S01]  /*0000*/  LDC R1, c[0x0][0x37c] ;  /* 0x0000df00ff017b82 */ /* 0x000fe20000000800 */
[----:B------:R-:W0:Y:S07]  /*0010*/  S2R R9, SR_TID.X ;  /* 0x0000000000097919 */ /* 0x000e2e0000002100 */
[----:B------:R-:W0:Y:S01]  /*0020*/  LDC.64 R2, c[0x0][0x380] ;  /* 0x0000e000ff027b82 */ /* 0x000e220000000a00 */
[----:B------:R-:W1:Y:S01]  /*0030*/  LDCU.64 UR6, c[0x0][0x358] ;  /* 0x00006b00ff0677ac */ /* 0x000e620008000a00 */
[----:B0-----:R-:W-:-:S06]  /*0040*/  IMAD.WIDE.U32 R2, R9, 0x8, R2 ;  /* 0x0000000809027825 */ /* 0x001fcc00078e0002 */
[----:B-1----:R-:W2:Y:S01]  /*0050*/  LDG.E.64 R2, desc[UR6][R2.64] ;  /* 0x0000000602027981 */ /* 0x002ea2000c1e1b00 */
[----:B------:R-:W0:Y:S01]  /*0060*/  S2UR UR5, SR_CgaCtaId ;  /* 0x00000000000579c3 */ /* 0x000e220000008800 */
[----:B------:R-:W-:Y:S01]  /*0070*/  UMOV UR4, 0x400 ;  /* 0x0000040000047882 */ /* 0x000fe20000000000 */
[----:B------:R-:W1:Y:S01]  /*0080*/  LDCU UR8, c[0x0][0x360] ;  /* 0x00006c00ff0877ac */ /* 0x000e620008000800 */
[----:B------:R-:W-:Y:S01]  /*0090*/  ISETP.NE.AND P0, PT, R9, RZ, PT ;  /* 0x000000ff0900720c */ /* 0x000fe20003f05270 */
[----:B-1----:R-:W-:Y:S02]  /*00a0*/  UISETP.GE.U32.AND UP0, UPT, UR8, 0x2, UPT ;  /* 0x000000020800788c */ /* 0x002fe4000bf06070 */
[----:B0-----:R-:W-:-:S06]  /*00b0*/  ULEA UR4, UR5, UR4, 0x18 ;  /* 0x0000000405047291 */ /* 0x001fcc000f8ec0ff */
[----:B------:R-:W-:-:S05]  /*00c0*/  LEA R5, R9, UR4, 0x3 ;  /* 0x0000000409057c11 */ /* 0x000fca000f8e18ff */
[----:B--2---:R0:W-:Y:S01]  /*00d0*/  STS.64 [R5], R2 ;  /* 0x0000000205007388 */ /* 0x0041e20000000a00 */
[----:B------:R-:W-:Y:S06]  /*00e0*/  BAR.SYNC.DEFER_BLOCKING 0x0 ;  /* 0x0000000000007b1d */ /* 0x000fec0000010000 */
[----:B------:R-:W-:Y:S05]  /*00f0*/  BRA.U !UP0, `(.L_x_0) ;  /* 0x0000000108547547 */ /* 0x000fea000b800000 */
[----:B------:R-:W-:-:S07]  /*0100*/  IMAD.MOV.U32 R0, RZ, RZ, 0x1 ;  /* 0x00000001ff007424 */ /* 0x000fce00078e00ff */
.L_x_1:
[----:B------:R-:W-:-:S04]  /*0110*/  IMAD.SHL.U32 R6, R0, 0x2, RZ ;  /* 0x0000000200067824 */ /* 0x000fc800078e00ff */
[----:B------:R-:W-:-:S05]  /*0120*/  IMAD R7, R6, R9, RZ ;  /* 0x0000000906077224 */ /* 0x000fca00078e02ff */
[----:B------:R-:W-:-:S13]  /*0130*/  ISETP.GE.U32.AND P1, PT, R7, UR8, PT ;  /* 0x0000000807007c0c */ /* 0x000fda000bf26070 */
[----:B------:R-:W-:-:S05]  /*0140*/  @!P1 LEA R7, R7, UR4, 0x3 ;  /* 0x0000000407079c11 */ /* 0x000fca000f8e18ff */
[----:B------:R-:W-:Y:S01]  /*0150*/  @!P1 IMAD R4, R0, 0x8, R7 ;  /* 0x0000000800049824 */ /* 0x000fe200078e0207 */
[----:B0-----:R-:W0:Y:S05]  /*0160*/  @!P1 LDS.64 R2, [R7] ;  /* 0x0000000007029984 */ /* 0x001e2a0000000a00 */
[----:B------:R-:W1:Y:S01]  /*0170*/  @!P1 LDS.64 R4, [R4] ;  /* 0x0000000004049984 */ /* 0x000e620000000a00 */
[----:B0-----:R-:W-:Y:S01]  /*0180*/  @!P1 IMAD.MOV.U32 R0, RZ, RZ, R3 ;  /* 0x000000ffff009224 */ /* 0x001fe200078e0003 */
[----:B-1----:R-:W-:Y:S01]  /*0190*/  @!P1 DSETP.MAX.AND P2, P3, R2, R4, PT ;  /* 0x000000040200922a */ /* 0x002fe20003b4f000 */
[----:B------:R-:W-:Y:S02]  /*01a0*/  @!P1 IMAD.MOV.U32 R11, RZ, RZ, R5 ;  /* 0x000000ffff0b9224 */ /* 0x000fe400078e0005 */
[----:B------:R-:W-:-:S03]  /*01b0*/  @!P1 IMAD.MOV.U32 R3, RZ, RZ, R4 ;  /* 0x000000ffff039224 */ /* 0x000fc600078e0004 */
[----:B------:R-:W-:Y:S02]  /*01c0*/  @!P1 FSEL R0, R0, R11, P2 ;  /* 0x0000000b00009208 */ /* 0x000fe40001000000 */
[----:B------:R-:W-:Y:S02]  /*01d0*/  @!P1 LOP3.LUT R11, R11, 0x80000, RZ, 0xfc, !PT ;  /* 0x000800000b0b9812 */ /* 0x000fe400078efcff */
[----:B------:R-:W-:Y:S02]  /*01e0*/  @!P1 SEL R2, R2, R3, P2 ;  /* 0x0000000302029207 */ /* 0x000fe40001000000 */
[----:B------:R-:W-:Y:S01]  /*01f0*/  @!P1 SEL R3, R11, R0, P3 ;  /* 0x000000000b039207 */ /* 0x000fe20001800000 */
[----:B------:R-:W-:-:S04]  /*0200*/  IMAD.MOV.U32 R0, RZ, RZ, R6 ;  /* 0x000000ffff007224 */ /* 0x000fc800078e0006 */
[----:B------:R1:W-:Y:S01]  /*0210*/  @!P1 STS.64 [R7], R2 ;  /* 0x0000000207009388 */ /* 0x0003e20000000a00 */
[----:B------:R-:W-:Y:S01]  /*0220*/  BAR.SYNC.DEFER_BLOCKING 0x0 ;  /* 0x0000000000007b1d */ /* 0x000fe20000010000 */
[----:B------:R-:W-:-:S13]  /*0230*/  ISETP.GE.U32.AND P1, PT, R6, UR8, PT ;  /* 0x0000000806007c0c */ /* 0x000fda000bf26070 */
[----:B-1----:R-:W-:Y:S05]  /*0240*/  @!P1 BRA `(.L_x_1) ;  /* 0xfffffffc00b09947 */ /* 0x002fea000383ffff */
.L_x_0:
[----:B------:R-:W-:Y:S05]  /*0250*/  @P0 EXIT ;  /* 0x000000000000094d */ /* 0x000fea0003800000 */
[----:B------:R-:W1:Y:S01]  /*0260*/  S2UR UR5, SR_CgaCtaId ;  /* 0x00000000000579c3 */ /* 0x000e620000008800 */
[----:B------:R-:W-:-:S07]  /*0270*/  UMOV UR4, 0x400 ;  /* 0x0000040000047882 */ /* 0x000fce0000000000 */
[----:B0-----:R-:W0:Y:S01]  /*0280*/  LDC.64 R4, c[0x0][0x380] ;  /* 0x0000e000ff047b82 */ /* 0x001e220000000a00 */
[----:B-1----:R-:W-:-:S09]  /*0290*/  ULEA UR4, UR5, UR4, 0x18 ;  /* 0x0000000405047291 */ /* 0x002fd2000f8ec0ff */
[----:B------:R-:W0:Y:S04]  /*02a0*/  LDS.64 R2, [UR4] ;  /* 0x00000004ff027984 */ /* 0x000e280008000a00 */
[----:B0-----:R-:W-:Y:S01]  /*02b0*/  STG.E.64 desc[UR6][R4.64], R2 ;  /* 0x0000000204007986 */ /* 0x001fe2000c101b06 */
[----:B------:R-:W-:Y:S05]  /*02c0*/  EXIT ;  /* 0x000000000000794d */ /* 0x000fea0003800000 */
.L_x_2:
[----:B------:R-:W-:-:S00]  /*02d0*/  BRA `(.L_x_2) ;  /* 0xfffffffc00fc7947 */ /* 0x000fc0000383ffff */
[----:B------:R-:W-:-:S00]  /*02e0*/  NOP ;  /* 0x0000000000007918 */ /* 0x000fc00000000000 */
        /* <DEDUP_REMOVED lines=9> */
.L_x_6:


//--------------------- .text._Z7kernel1PdS_S_S_ddS_S_S_ --------------------------
	.section	.text._Z7kernel1PdS_S_S_ddS_S_S_,"ax",@progbits
	.align	128
        .global         _Z7kernel1PdS_S_S_ddS_S_S_
        .type           _Z7kernel1PdS_S_S_ddS_S_S_,@function
        .size           _Z7kernel1PdS_S_S_ddS_S_S_,(.L_x_7 - _Z7kernel1PdS_S_S_ddS_S_S_)
        .other          _Z7kernel1PdS_S_S_ddS_S_S_,@"STO_CUDA_ENTRY STV_DEFAULT"
_Z7kernel1PdS_S_S_ddS_S_S_:
.text._Z7kernel1PdS_S_S_ddS_S_S_:
[----:B------:R-:W-:Y:S01]  /*0000*/  LDC R1, c[0x0][0x37c] ;  /* 0x0000df00ff017b82 */ /* 0x000fe20000000800 */
[----:B------:R-:W0:Y:S07]  /*0010*/  S2R R0, SR_CTAID.X ;  /* 0x0000000000007919 */ /* 0x000e2e0000002500 */
[----:B------:R-:W1:Y:S01]  /*0020*/  LDC.64 R2, c[0x0][0x3b8] ;  /* 0x0000ee00ff027b82 */ /* 0x000e620000000a00 */
[----:B------:R-:W0:Y:S01]  /*0030*/  LDCU UR8, c[0x0][0x360] ;  /* 0x00006c00ff0877ac */ /* 0x000e220008000800 */
[----:B------:R-:W0:Y:S01]  /*0040*/  S2R R5, SR_TID.X ;  /* 0x0000000000057919 */ /* 0x000e220000002100 */
[----:B------:R-:W2:Y:S05]  /*0050*/  LDCU.64 UR6, c[0x0][0x358] ;  /* 0x00006b00ff0677ac */ /* 0x000eaa0008000a00 */
[----:B------:R-:W2:Y:S08]  /*0060*/  LDC.64 R10, c[0x0][0x3c0] ;  /* 0x0000f000ff0a7b82 */ /* 0x000eb00000000a00 */
[----:B------:R-:W3:Y:S08]  /*0070*/  LDC.64 R8, c[0x0][0x390] ;  /* 0x0000e400ff087b82 */ /* 0x000ef00000000a00 */
[----:B------:R-:W4:Y:S01]  /*0080*/  LDC.64 R26, c[0x0][0x398] ;  /* 0x0000e600ff1a7b82 */ /* 0x000f220000000a00 */
[----:B--2---:R-:W2:Y:S07]  /*0090*/  LDG.E.64 R10, desc[UR6][R10.64] ;  /* 0x000000060a0a7981 */ /* 0x004eae000c1e1b00 */
[----:B------:R-:W5:Y:S01]  /*00a0*/  LDC.64 R12, c[0x0][0x380] ;  /* 0x0000e000ff0c7b82 */ /* 0x000f620000000a00 */
[----:B0-----:R-:W-:-:S04]  /*00b0*/  IMAD R4, R0, UR8, R5 ;  /* 0x0000000800047c24 */ /* 0x001fc8000f8e0205 */
[----:B-1----:R-:W-:-:S03]  /*00c0*/  IMAD.WIDE R2, R4, 0x8, R2 ;  /* 0x0000000804027825 */ /* 0x002fc600078e0202 */
[----:B------:R-:W0:Y:S02]  /*00d0*/  LDC.64 R14, c[0x0][0x3a0] ;  /* 0x0000e800ff0e7b82 */ /* 0x000e240000000a00 */
[----:B------:R-:W2:Y:S06]  /*00e0*/  LDG.E.64 R6, desc[UR6][R2.64] ;  /* 0x0000000602067981 */ /* 0x000eac000c1e1b00 */
[----:B------:R-:W1:Y:S01]  /*00f0*/  LDC.64 R20, c[0x0][0x3a8] ;  /* 0x0000ea00ff147b82 */ /* 0x000e620000000a00 */
[----:B--2---:R-:W-:Y:S01]  /*0100*/  DSETP.NEU.AND P0, PT, R6, R10, PT ;  /* 0x0000000a0600722a */ /* 0x004fe20003f0d000 */
[----:B---3--:R-:W-:-:S06]  /*0110*/  IMAD.WIDE R6, R4, 0x8, R8 ;  /* 0x0000000804067825 */ /* 0x008fcc00078e0208 */
[----:B------:R-:W2:Y:S07]  /*0120*/  LDC.64 R8, c[0x0][0x388] ;  /* 0x0000e200ff087b82 */ /* 0x000eae0000000a00 */
[----:B------:R-:W4:Y:S01]  /*0130*/  @!P0 LDG.E.64 R24, desc[UR6][R6.64] ;  /* 0x0000000606188981 */ /* 0x000f22000c1e1b00 */
[----:B-----5:R-:W-:-:S04]  /*0140*/  IMAD.WIDE R12, R4, 0x8, R12 ;  /* 0x00000008040c7825 */ /* 0x020fc800078e020c */
[----:B--2---:R-:W-:Y:S01]  /*0150*/  IMAD.WIDE R8, R4, 0x8, R8 ;  /* 0x0000000804087825 */ /* 0x004fe200078e0208 */
[----:B----4-:R-:W-:Y:S01]  /*0160*/  @!P0 STG.E.64 desc[UR6][R26.64], R24 ;  /* 0x000000181a008986 */ /* 0x010fe2000c101b06 */
[----:B------:R-:W-:Y:S06]  /*0170*/  BAR.SYNC.DEFER_BLOCKING 0x0 ;  /* 0x0000000000007b1d */ /* 0x000fec0000010000 */
[----:B------:R-:W2:Y:S04]  /*0180*/  LDG.E.64 R18, desc[UR6][R6.64] ;  /* 0x0000000606127981 */ /* 0x000ea8000c1e1b00 */
[----:B------:R-:W2:Y:S04]  /*0190*/  LDG.E.64 R10, desc[UR6][R8.64] ;  /* 0x00000006080a7981 */ /* 0x000ea8000c1e1b00 */
[----:B------:R-:W3:Y:S04]  /*01a0*/  LDG.E.64 R22, desc[UR6][R26.64] ;  /* 0x000000061a167981 */ /* 0x000ee8000c1e1b00 */
[----:B------:R-:W4:Y:S01]  /*01b0*/  LDG.E.64 R16, desc[UR6][R12.64] ;  /* 0x000000060c107981 */ /* 0x000f22000c1e1b00 */
[----:B0-----:R-:W-:-:S02]  /*01c0*/  DADD R14, R14, R14 ;  /* 0x000000000e0e7229 */ /* 0x001fc4000000000e */
[----:B-1----:R-:W-:Y:S02]  /*01d0*/  DADD R20, R20, R20 ;  /* 0x0000000014147229 */ /* 0x002fe40000000014 */
[----:B--2---:R-:W-:Y:S02]  /*01e0*/  DADD R18, R18, -R10 ;  /* 0x0000000012127229 */ /* 0x004fe4000000080a */
[----:B---3--:R-:W-:-:S06]  /*01f0*/  DADD R22, -R10, R22 ;  /* 0x000000000a167229 */ /* 0x008fcc0000000116 */
[----:B----4-:R-:W-:-:S08]  /*0200*/  DFMA R14, R14, R18, R16 ;  /* 0x000000120e0e722b */ /* 0x010fd00000000010 */
[----:B------:R-:W-:-:S08]  /*0210*/  DFMA R14, R20, R22, R14 ;  /* 0x00000016140e722b */ /* 0x000fd0000000000e */
[----:B------:R-:W-:-:S06]  /*0220*/  DSETP.GT.AND P0, PT, R14, 200, PT ;  /* 0x406900000e00742a */ /* 0x000fcc0003f04000 */
[----:B------:R-:W-:Y:S02]  /*0230*/  FSEL R10, R14, RZ, !P0 ;  /* 0x000000ff0e0a7208 */ /* 0x000fe40004000000 */
[----:B------:R-:W-:-:S06]  /*0240*/  FSEL R11, R15, 3.640625, !P0 ;  /* 0x406900000f0b7808 */ /* 0x000fcc0004000000 */
[----:B------:R-:W-:-:S06]  /*0250*/  DSETP.GEU.AND P0, PT, R10, -200, PT ;  /* 0xc06900000a00742a */ /* 0x000fcc0003f0e000 */
[----:B------:R-:W-:Y:S02]  /*0260*/  FSEL R10, R10, RZ, P0 ;  /* 0x000000ff0a0a7208 */ /* 0x000fe40000000000 */
[----:B------:R-:W-:-:S05]  /*0270*/  FSEL R11, R11, -3.640625, P0 ;  /* 0xc06900000b0b7808 */ /* 0x000fca0000000000 */
[----:B------:R0:W-:Y:S04]  /*0280*/  STG.E.64 desc[UR6][R12.64], R10 ;  /* 0x0000000a0c007986 */ /* 0x0001e8000c101b06 */
[----:B------:R-:W2:Y:S01]  /*0290*/  LDG.E.64 R14, desc[UR6][R8.64] ;  /* 0x00000006080e7981 */ /* 0x000ea2000c1e1b00 */
[----:B------:R-:W-:Y:S01]  /*02a0*/  UMOV UR4, 0x9999999a ;  /* 0x9999999a00047882 */ /* 0x000fe20000000000 */
[----:B------:R-:W-:Y:S01]  /*02b0*/  UMOV UR5, 0x3fe99999 ;  /* 0x3fe9999900057882 */ /* 0x000fe20000000000 */
[----:B--2---:R-:W-:Y:S01]  /*02c0*/  DADD R14, R10, R14 ;  /* 0x000000000a0e7229 */ /* 0x004fe2000000000e */
[----:B0-----:R-:W0:Y:S07]  /*02d0*/  LDC.64 R10, c[0x0][0x3b0] ;  /* 0x0000ec00ff0a7b82 */ /* 0x001e2e0000000a00 */
[----:B------:R-:W-:-:S06]  /*02e0*/  DSETP.GT.AND P0, PT, R14, 100, PT ;  /* 0x405900000e00742a */ /* 0x000fcc0003f04000 */
[----:B------:R-:W-:Y:S02]  /*02f0*/  FSEL R14, R14, RZ, !P0 ;  /* 0x000000ff0e0e7208 */ /* 0x000fe40004000000 */
[----:B------:R-:W-:-:S06]  /*0300*/  FSEL R15, R15, 3.390625, !P0 ;  /* 0x405900000f0f7808 */ /* 0x000fcc0004000000 */
[----:B------:R-:W-:-:S06]  /*0310*/  DSETP.GEU.AND P0, PT, R14, -100, PT ;  /* 0xc05900000e00742a */ /* 0x000fcc0003f0e000 */
[----:B------:R-:W-:Y:S02]  /*0320*/  FSEL R14, R14, RZ, P0 ;  /* 0x000000ff0e0e7208 */ /* 0x000fe40000000000 */
[----:B------:R-:W-:-:S06]  /*0330*/  FSEL R15, R15, -3.390625, P0 ;  /* 0xc05900000f0f7808 */ /* 0x000fcc0000000000 */
[----:B------:R-:W-:-:S08]  /*0340*/  DADD R16, R14, -UR4 ;  /* 0x800000040e107e29 */ /* 0x000fd00008000000 */
[----:B------:R-:W-:-:S08]  /*0350*/  DFMA R16, R14, R16, -10000 ;  /* 0xc0c388000e10742b */ /* 0x000fd00000000010 */
[----:B------:R-:W-:Y:S01]  /*0360*/  DFMA R16, R14, R16, 8000 ;  /* 0x40bf40000e10742b */ /* 0x000fe20000000010 */
[----:B0-----:R-:W-:Y:S01]  /*0370*/  IMAD.WIDE R10, R4, 0x8, R10 ;  /* 0x00000008040a7825 */ /* 0x001fe200078e020a */
[----:B------:R0:W-:Y:S06]  /*0380*/  STG.E.64 desc[UR6][R8.64], R14 ;  /* 0x0000000e08007986 */ /* 0x0001ec000c101b06 */
[----:B------:R-:W-:-:S07]  /*0390*/  DADD R18, -RZ, |R16| ;  /* 0x00000000ff127229 */ /* 0x000fce0000000510 */
[----:B------:R1:W-:Y:S04]  /*03a0*/  STG.E.64 desc[UR6][R10.64], R18 ;  /* 0x000000120a007986 */ /* 0x0003e8000c101b06 */
[----:B------:R-:W2:Y:S02]  /*03b0*/  LDG.E.64 R12, desc[UR6][R2.64] ;  /* 0x00000006020c7981 */ /* 0x000ea4000c1e1b00 */
[----:B--2---:R-:W-:-:S14]  /*03c0*/  DSETP.GT.AND P1, PT, |R16|, R12, PT ;  /* 0x0000000c1000722a */ /* 0x004fdc0003f24200 */
[----:B------:R-:W2:Y:S01]  /*03d0*/  @P1 LDG.E.64 R16, desc[UR6][R8.64] ;  /* 0x0000000608101981 */ /* 0x000ea2000c1e1b00 */
[----:B------:R-:W3:Y:S01]  /*03e0*/  S2UR UR5, SR_CgaCtaId ;  /* 0x00000000000579c3 */ /* 0x000ee20000008800 */
[----:B------:R-:W-:Y:S02]  /*03f0*/  UMOV UR4, 0x400 ;  /* 0x0000040000047882 */ /* 0x000fe40000000000 */
[----:B--2---:R1:W-:Y:S04]  /*0400*/  @P1 STG.E.64 desc[UR6][R6.64], R16 ;  /* 0x0000001006001986 */ /* 0x0043e8000c101b06 */
[----:B------:R-:W2:Y:S01]  /*0410*/  @P1 LDG.E.64 R12, desc[UR6][R10.64] ;  /* 0x000000060a0c1981 */ /* 0x000ea2000c1e1b00 */
[----:B---3--:R-:W-:-:S06]  /*0420*/  ULEA UR4, UR5, UR4, 0x18 ;  /* 0x0000000405047291 */ /* 0x008fcc000f8ec0ff */
[C---:B0-----:R-:W-:Y:S01]  /*0430*/  LEA R15, R5.reuse, UR4, 0x3 ;  /* 0x00000004050f7c11 */ /* 0x041fe2000f8e18ff */
[----:B------:R-:W-:Y:S01]  /*0440*/  UISETP.GE.U32.AND UP0, UPT, UR8, 0x2, UPT ;  /* 0x000000020800788c */ /* 0x000fe2000bf06070 */
[----:B------:R-:W-:Y:S01]  /*0450*/  ISETP.NE.AND P0, PT, R5, RZ, PT ;  /* 0x000000ff0500720c */ /* 0x000fe20003f05270 */
[----:B--2---:R1:W-:Y:S04]  /*0460*/  @P1 STG.E.64 desc[UR6][R2.64], R12 ;  /* 0x0000000c02001986 */ /* 0x0043e8000c101b06 */
[----:B------:R1:W-:Y:S01]  /*0470*/  STS.64 [R15], R12 ;  /* 0x0000000c0f007388 */ /* 0x0003e20000000a00 */
[----:B------:R-:W-:Y:S06]  /*0480*/  BAR.SYNC.DEFER_BLOCKING 0x0 ;  /* 0x0000000000007b1d */ /* 0x000fec0000010000 */
[----:B------:R-:W-:Y:S05]  /*0490*/  BRA.U !UP0, `(.L_x_3) ;  /* 0x0000000108547547 */ /* 0x000fea000b800000 */
[----:B------:R-:W-:-:S07]  /*04a0*/  IMAD.MOV.U32 R4, RZ, RZ, 0x1 ;  /* 0x00000001ff047424 */ /* 0x000fce00078e00ff */
.L_x_4:
[----:B------:R-:W-:-:S04]  /*04b0*/  IMAD.SHL.U32 R8, R4, 0x2, RZ ;  /* 0x0000000204087824 */ /* 0x000fc800078e00ff */
[----:B------:R-:W-:-:S05]  /*04c0*/  IMAD R9, R8, R5, RZ ;  /* 0x0000000508097224 */ /* 0x000fca00078e02ff */
[----:B------:R-:W-:-:S13]  /*04d0*/  ISETP.GE.U32.AND P1, PT, R9, UR8, PT ;  /* 0x0000000809007c0c */ /* 0x000fda000bf26070 */
[----:B------:R-:W-:-:S05]  /*04e0*/  @!P1 LEA R9, R9, UR4, 0x3 ;  /* 0x0000000409099c11 */ /* 0x000fca000f8e18ff */
[----:B-1----:R-:W-:Y:S01]  /*04f0*/  @!P1 IMAD R6, R4, 0x8, R9 ;  /* 0x0000000804069824 */ /* 0x002fe200078e0209 */
[----:B------:R-:W0:Y:S05]  /*0500*/  @!P1 LDS.64 R2, [R9] ;  /* 0x0000000009029984 */ /* 0x000e2a0000000a00 */
        /* <DEDUP_REMOVED lines=13> */
[----:B0-----:R-:W-:Y:S05]  /*05e0*/  @!P1 BRA `(.L_x_4) ;  /* 0xfffffffc00b09947 */ /* 0x001fea000383ffff */
.L_x_3:
[----:B------:R-:W-:Y:S05]  /*05f0*/  @P0 EXIT ;  /* 0x000000000000094d */ /* 0x000fea0003800000 */
[----:B------:R-:W0:Y:S01]  /*0600*/  S2UR UR5, SR_CgaCtaId ;  /* 0x00000000000579c3 */ /* 0x000e220000008800 */
[----:B------:R-:W-:-:S07]  /*0610*/  UMOV UR4, 0x400 ;  /* 0x0000040000047882 */ /* 0x000fce0000000000 */
[----:B------:R-:W2:Y:S01]  /*0620*/  LDC.64 R4, c[0x0][0x3c0] ;  /* 0x0000f000ff047b82 */ /* 0x000ea20000000a00 */
[----:B0-----:R-:W-:Y:S01]  /*0630*/  ULEA UR4, UR5, UR4, 0x18 ;  /* 0x0000000405047291 */ /* 0x001fe2000f8ec0ff */
[----:B--2---:R-:W-:-:S08]  /*0640*/  IMAD.WIDE.U32 R4, R0, 0x8, R4 ;  /* 0x0000000800047825 */ /* 0x004fd000078e0004 */
[----:B-1----:R-:W0:Y:S04]  /*0650*/  LDS.64 R2, [UR4] ;  /* 0x00000004ff027984 */ /* 0x002e280008000a00 */
[----:B0-----:R-:W-:Y:S01]  /*0660*/  STG.E.64 desc[UR6][R4.64], R2 ;  /* 0x0000000204007986 */ /* 0x001fe2000c101b06 */
[----:B------:R-:W-:Y:S05]  /*0670*/  EXIT ;  /* 0x000000000000794d */ /* 0x000fea0003800000 */
.L_x_5:
        /* <DEDUP_REMOVED lines=16> */
.L_x_7:


//--------------------- .nv.shared._Z7kernel2Pd   --------------------------
	.section	.nv.shared._Z7kernel2Pd,"aw",@nobits
	.sectionflags	@""
	.align	16
	.zero		1024


//--------------------- .nv.shared.reserved.0     --------------------------
	.section	.nv.shared.reserved.0,"aw",@nobits
	.weak		__nv_reservedSMEM_offset_0_alias
	.size		__nv_reservedSMEM_offset_0_alias, 0, 64
	.other		__nv_reservedSMEM_offset_0_alias,@"STO_CUDA_RESERVED_SHARED STV_DEFAULT"
__nv_reservedSMEM_offset_0_alias:
	.zero		0
	.zero		64


//--------------------- .nv.shared._Z7kernel1PdS_S_S_ddS_S_S_ --------------------------
	.section	.nv.shared._Z7kernel1PdS_S_S_ddS_S_S_,"aw",@nobits
	.sectionflags	@""
	.align	16
	.zero		1024


//--------------------- .nv.constant0._Z7kernel2Pd --------------------------
	.section	.nv.constant0._Z7kernel2Pd,"a",@progbits
	.sectionflags	@""
	.align	4
.nv.constant0._Z7kernel2Pd:
	.zero		904


//--------------------- .nv.constant0._Z7kernel1PdS_S_S_ddS_S_S_ --------------------------
	.section	.nv.constant0._Z7kernel1PdS_S_S_ddS_S_S_,"a",@progbits
	.sectionflags	@""
	.align	4
.nv.constant0._Z7kernel1PdS_S_S_ddS_S_S_:
	.zero		968


//--------------------- SYMBOLS --------------------------

	.type		.nv.reservedSmem.offset0,@object
	.size		.nv.reservedSmem.offset0,0x4
	.type		.nv.reservedSmem.cap,@object
	.size		.nv.reservedSmem.cap,0x4
